//
// Generated by NVIDIA NVVM Compiler
//
// Compiler Build ID: CL-36424714
// Cuda compilation tools, release 13.0, V13.0.88
// Based on NVVM 20.0.0
//

.version 9.0
.target sm_100
.address_size 64

	// .globl	_Z15complete_unrollILj512EEvPiS0_
.extern .shared .align 16 .b8 sdata[];

.visible .entry _Z15complete_unrollILj512EEvPiS0_(
	.param .u64 .ptr .align 1 _Z15complete_unrollILj512EEvPiS0__param_0,
	.param .u64 .ptr .align 1 _Z15complete_unrollILj512EEvPiS0__param_1
)
{
	.reg .pred 	%p<6>;
	.reg .b32 	%r<42>;
	.reg .b64 	%rd<11>;

	ld.param.u64 	%rd2, [_Z15complete_unrollILj512EEvPiS0__param_0];
	ld.param.u64 	%rd1, [_Z15complete_unrollILj512EEvPiS0__param_1];
	cvta.to.global.u64 	%rd3, %rd2;
	mov.u32 	%r1, %tid.x;
	mov.u32 	%r2, %ctaid.x;
	mov.u32 	%r4, %ntid.x;
	mul.lo.s32 	%r5, %r4, %r2;
	shl.b32 	%r6, %r5, 1;
	add.s32 	%r7, %r6, %r1;
	mul.wide.u32 	%rd4, %r7, 4;
	add.s64 	%rd5, %rd3, %rd4;
	ld.global.u32 	%r8, [%rd5];
	add.s32 	%r9, %r7, %r4;
	mul.wide.u32 	%rd6, %r9, 4;
	add.s64 	%rd7, %rd3, %rd6;
	ld.global.u32 	%r10, [%rd7];
	add.s32 	%r11, %r10, %r8;
	shl.b32 	%r12, %r1, 2;
	mov.u32 	%r13, sdata;
	add.s32 	%r3, %r13, %r12;
	st.shared.u32 	[%r3], %r11;
	bar.sync 	0;
	setp.gt.u32 	%p1, %r1, 255;
	@%p1 bra 	$L__BB0_2;
	ld.shared.u32 	%r14, [%r3+1024];
	ld.shared.u32 	%r15, [%r3];
	add.s32 	%r16, %r15, %r14;
	st.shared.u32 	[%r3], %r16;
$L__BB0_2:
	bar.sync 	0;
	setp.gt.u32 	%p2, %r1, 127;
	@%p2 bra 	$L__BB0_4;
	ld.shared.u32 	%r17, [%r3+512];
	ld.shared.u32 	%r18, [%r3];
	add.s32 	%r19, %r18, %r17;
	st.shared.u32 	[%r3], %r19;
$L__BB0_4:
	bar.sync 	0;
	setp.gt.u32 	%p3, %r1, 63;
	@%p3 bra 	$L__BB0_6;
	ld.shared.u32 	%r20, [%r3+256];
	ld.shared.u32 	%r21, [%r3];
	add.s32 	%r22, %r21, %r20;
	st.shared.u32 	[%r3], %r22;
$L__BB0_6:
	bar.sync 	0;
	setp.gt.u32 	%p4, %r1, 31;
	@%p4 bra 	$L__BB0_9;
	ld.volatile.shared.u32 	%r23, [%r3+128];
	ld.volatile.shared.u32 	%r24, [%r3];
	add.s32 	%r25, %r24, %r23;
	st.volatile.shared.u32 	[%r3], %r25;
	ld.volatile.shared.u32 	%r26, [%r3+64];
	ld.volatile.shared.u32 	%r27, [%r3];
	add.s32 	%r28, %r27, %r26;
	st.volatile.shared.u32 	[%r3], %r28;
	ld.volatile.shared.u32 	%r29, [%r3+32];
	ld.volatile.shared.u32 	%r30, [%r3];
	add.s32 	%r31, %r30, %r29;
	st.volatile.shared.u32 	[%r3], %r31;
	ld.volatile.shared.u32 	%r32, [%r3+16];
	ld.volatile.shared.u32 	%r33, [%r3];
	add.s32 	%r34, %r33, %r32;
	st.volatile.shared.u32 	[%r3], %r34;
	ld.volatile.shared.u32 	%r35, [%r3+8];
	ld.volatile.shared.u32 	%r36, [%r3];
	add.s32 	%r37, %r36, %r35;
	st.volatile.shared.u32 	[%r3], %r37;
	ld.volatile.shared.u32 	%r38, [%r3+4];
	ld.volatile.shared.u32 	%r39, [%r3];
	add.s32 	%r40, %r39, %r38;
	st.volatile.shared.u32 	[%r3], %r40;
	setp.ne.s32 	%p5, %r1, 0;
	@%p5 bra 	$L__BB0_9;
	ld.shared.u32 	%r41, [sdata];
	cvta.to.global.u64 	%rd8, %rd1;
	mul.wide.u32 	%rd9, %r2, 4;
	add.s64 	%rd10, %rd8, %rd9;
	st.global.u32 	[%rd10], %r41;
$L__BB0_9:
	ret;

}
	// .globl	_Z15complete_unrollILj256EEvPiS0_
.visible .entry _Z15complete_unrollILj256EEvPiS0_(
	.param .u64 .ptr .align 1 _Z15complete_unrollILj256EEvPiS0__param_0,
	.param .u64 .ptr .align 1 _Z15complete_unrollILj256EEvPiS0__param_1
)
{
	.reg .pred 	%p<5>;
	.reg .b32 	%r<39>;
	.reg .b64 	%rd<11>;

	ld.param.u64 	%rd2, [_Z15complete_unrollILj256EEvPiS0__param_0];
	ld.param.u64 	%rd1, [_Z15complete_unrollILj256EEvPiS0__param_1];
	cvta.to.global.u64 	%rd3, %rd2;
	mov.u32 	%r1, %tid.x;
	mov.u32 	%r2, %ctaid.x;
	mov.u32 	%r4, %ntid.x;
	mul.lo.s32 	%r5, %r4, %r2;
	shl.b32 	%r6, %r5, 1;
	add.s32 	%r7, %r6, %r1;
	mul.wide.u32 	%rd4, %r7, 4;
	add.s64 	%rd5, %rd3, %rd4;
	ld.global.u32 	%r8, [%rd5];
	add.s32 	%r9, %r7, %r4;
	mul.wide.u32 	%rd6, %r9, 4;
	add.s64 	%rd7, %rd3, %rd6;
	ld.global.u32 	%r10, [%rd7];
	add.s32 	%r11, %r10, %r8;
	shl.b32 	%r12, %r1, 2;
	mov.u32 	%r13, sdata;
	add.s32 	%r3, %r13, %r12;
	st.shared.u32 	[%r3], %r11;
	bar.sync 	0;
	setp.gt.u32 	%p1, %r1, 127;
	@%p1 bra 	$L__BB1_2;
	ld.shared.u32 	%r14, [%r3+512];
	ld.shared.u32 	%r15, [%r3];
	add.s32 	%r16, %r15, %r14;
	st.shared.u32 	[%r3], %r16;
$L__BB1_2:
	bar.sync 	0;
	setp.gt.u32 	%p2, %r1, 63;
	@%p2 bra 	$L__BB1_4;
	ld.shared.u32 	%r17, [%r3+256];
	ld.shared.u32 	%r18, [%r3];
	add.s32 	%r19, %r18, %r17;
	st.shared.u32 	[%r3], %r19;
$L__BB1_4:
	bar.sync 	0;
	setp.gt.u32 	%p3, %r1, 31;
	@%p3 bra 	$L__BB1_7;
	ld.volatile.shared.u32 	%r20, [%r3+128];
	ld.volatile.shared.u32 	%r21, [%r3];
	add.s32 	%r22, %r21, %r20;
	st.volatile.shared.u32 	[%r3], %r22;
	ld.volatile.shared.u32 	%r23, [%r3+64];
	ld.volatile.shared.u32 	%r24, [%r3];
	add.s32 	%r25, %r24, %r23;
	st.volatile.shared.u32 	[%r3], %r25;
	ld.volatile.shared.u32 	%r26, [%r3+32];
	ld.volatile.shared.u32 	%r27, [%r3];
	add.s32 	%r28, %r27, %r26;
	st.volatile.shared.u32 	[%r3], %r28;
	ld.volatile.shared.u32 	%r29, [%r3+16];
	ld.volatile.shared.u32 	%r30, [%r3];
	add.s32 	%r31, %r30, %r29;
	st.volatile.shared.u32 	[%r3], %r31;
	ld.volatile.shared.u32 	%r32, [%r3+8];
	ld.volatile.shared.u32 	%r33, [%r3];
	add.s32 	%r34, %r33, %r32;
	st.volatile.shared.u32 	[%r3], %r34;
	ld.volatile.shared.u32 	%r35, [%r3+4];
	ld.volatile.shared.u32 	%r36, [%r3];
	add.s32 	%r37, %r36, %r35;
	st.volatile.shared.u32 	[%r3], %r37;
	setp.ne.s32 	%p4, %r1, 0;
	@%p4 bra 	$L__BB1_7;
	ld.shared.u32 	%r38, [sdata];
	cvta.to.global.u64 	%rd8, %rd1;
	mul.wide.u32 	%rd9, %r2, 4;
	add.s64 	%rd10, %rd8, %rd9;
	st.global.u32 	[%rd10], %r38;
$L__BB1_7:
	ret;

}
	// .globl	_Z15complete_unrollILj128EEvPiS0_
.visible .entry _Z15complete_unrollILj128EEvPiS0_(
	.param .u64 .ptr .align 1 _Z15complete_unrollILj128EEvPiS0__param_0,
	.param .u64 .ptr .align 1 _Z15complete_unrollILj128EEvPiS0__param_1
)
{
	.reg .pred 	%p<4>;
	.reg .b32 	%r<36>;
	.reg .b64 	%rd<11>;

	ld.param.u64 	%rd2, [_Z15complete_unrollILj128EEvPiS0__param_0];
	ld.param.u64 	%rd1, [_Z15complete_unrollILj128EEvPiS0__param_1];
	cvta.to.global.u64 	%rd3, %rd2;
	mov.u32 	%r1, %tid.x;
	mov.u32 	%r2, %ctaid.x;
	mov.u32 	%r4, %ntid.x;
	mul.lo.s32 	%r5, %r4, %r2;
	shl.b32 	%r6, %r5, 1;
	add.s32 	%r7, %r6, %r1;
	mul.wide.u32 	%rd4, %r7, 4;
	add.s64 	%rd5, %rd3, %rd4;
	ld.global.u32 	%r8, [%rd5];
	add.s32 	%r9, %r7, %r4;
	mul.wide.u32 	%rd6, %r9, 4;
	add.s64 	%rd7, %rd3, %rd6;
	ld.global.u32 	%r10, [%rd7];
	add.s32 	%r11, %r10, %r8;
	shl.b32 	%r12, %r1, 2;
	mov.u32 	%r13, sdata;
	add.s32 	%r3, %r13, %r12;
	st.shared.u32 	[%r3], %r11;
	bar.sync 	0;
	setp.gt.u32 	%p1, %r1, 63;
	@%p1 bra 	$L__BB2_2;
	ld.shared.u32 	%r14, [%r3+256];
	ld.shared.u32 	%r15, [%r3];
	add.s32 	%r16, %r15, %r14;
	st.shared.u32 	[%r3], %r16;
$L__BB2_2:
	bar.sync 	0;
	setp.gt.u32 	%p2, %r1, 31;
	@%p2 bra 	$L__BB2_5;
	ld.volatile.shared.u32 	%r17, [%r3+128];
	ld.volatile.shared.u32 	%r18, [%r3];
	add.s32 	%r19, %r18, %r17;
	st.volatile.shared.u32 	[%r3], %r19;
	ld.volatile.shared.u32 	%r20, [%r3+64];
	ld.volatile.shared.u32 	%r21, [%r3];
	add.s32 	%r22, %r21, %r20;
	st.volatile.shared.u32 	[%r3], %r22;
	ld.volatile.shared.u32 	%r23, [%r3+32];
	ld.volatile.shared.u32 	%r24, [%r3];
	add.s32 	%r25, %r24, %r23;
	st.volatile.shared.u32 	[%r3], %r25;
	ld.volatile.shared.u32 	%r26, [%r3+16];
	ld.volatile.shared.u32 	%r27, [%r3];
	add.s32 	%r28, %r27, %r26;
	st.volatile.shared.u32 	[%r3], %r28;
	ld.volatile.shared.u32 	%r29, [%r3+8];
	ld.volatile.shared.u32 	%r30, [%r3];
	add.s32 	%r31, %r30, %r29;
	st.volatile.shared.u32 	[%r3], %r31;
	ld.volatile.shared.u32 	%r32, [%r3+4];
	ld.volatile.shared.u32 	%r33, [%r3];
	add.s32 	%r34, %r33, %r32;
	st.volatile.shared.u32 	[%r3], %r34;
	setp.ne.s32 	%p3, %r1, 0;
	@%p3 bra 	$L__BB2_5;
	ld.shared.u32 	%r35, [sdata];
	cvta.to.global.u64 	%rd8, %rd1;
	mul.wide.u32 	%rd9, %r2, 4;
	add.s64 	%rd10, %rd8, %rd9;
	st.global.u32 	[%rd10], %r35;
$L__BB2_5:
	ret;

}


// ===== COMPILED SASS (sm_100) =====

	.target	sm_100

	.elftype	@"ET_EXEC"


//--------------------- .note.nv.tkinfo           --------------------------
	.section	.note.nv.tkinfo,"",@"SHT_NOTE"
	.sectionflags	@"SHF_NOTE_NV_TKINFO"
	.tkinfo
        /*0018*/ 	.word	0x00000002
        /*0030*/ 	.string	""
        /*0030*/ 	.string	"ptxas"
        /*0030*/ 	.string	"Cuda compilation tools, release 13.0, V13.0.88"
        /*0030*/ 	.string	"Build cuda_13.0.r13.0/compiler.36424714_0"
        /*0030*/ 	.string	"-arch sm_100 -m 64 "



//--------------------- .note.nv.cuinfo           --------------------------
	.section	.note.nv.cuinfo,"",@"SHT_NOTE"
	.sectionflags	@"SHF_NOTE_NV_CUINFO"
        /*0018*/ 	.short	0x0002
        /*001a*/ 	.short	0x0064
        /*001c*/ 	.short	0x0082
	.zero		2


//--------------------- .nv.info                  --------------------------
	.section	.nv.info,"",@"SHT_CUDA_INFO"
	.align	4


	//----- nvinfo : EIATTR_REGCOUNT
	.align		4
        /*0000*/ 	.byte	0x04, 0x2f
        /*0002*/ 	.short	(.L_1 - .L_0)
	.align		4
.L_0:
        /*0004*/ 	.word	index@(_Z15complete_unrollILj512EEvPiS0_)
        /*0008*/ 	.word	0x0000000d


	//----- nvinfo : EIATTR_FRAME_SIZE
	.align		4
.L_1:
        /*000c*/ 	.byte	0x04, 0x11
        /*000e*/ 	.short	(.L_3 - .L_2)
	.align		4
.L_2:
        /*0010*/ 	.word	index@(_Z15complete_unrollILj512EEvPiS0_)
        /*0014*/ 	.word	0x00000000


	//----- nvinfo : EIATTR_REGCOUNT
	.align		4
.L_3:
        /*0018*/ 	.byte	0x04, 0x2f
        /*001a*/ 	.short	(.L_5 - .L_4)
	.align		4
.L_4:
        /*001c*/ 	.word	index@(_Z15complete_unrollILj256EEvPiS0_)
        /*0020*/ 	.word	0x0000000d


	//----- nvinfo : EIATTR_FRAME_SIZE
	.align		4
.L_5:
        /*0024*/ 	.byte	0x04, 0x11
        /*0026*/ 	.short	(.L_7 - .L_6)
	.align		4
.L_6:
        /*0028*/ 	.word	index@(_Z15complete_unrollILj256EEvPiS0_)
        /*002c*/ 	.word	0x00000000


	//----- nvinfo : EIATTR_REGCOUNT
	.align		4
.L_7:
        /*0030*/ 	.byte	0x04, 0x2f
        /*0032*/ 	.short	(.L_9 - .L_8)
	.align		4
.L_8:
        /*0034*/ 	.word	index@(_Z15complete_unrollILj128EEvPiS0_)
        /*0038*/ 	.word	0x0000000c


	//----- nvinfo : EIATTR_FRAME_SIZE
	.align		4
.L_9:
        /*003c*/ 	.byte	0x04, 0x11
        /*003e*/ 	.short	(.L_11 - .L_10)
	.align		4
.L_10:
        /*0040*/ 	.word	index@(_Z15complete_unrollILj128EEvPiS0_)
        /*0044*/ 	.word	0x00000000


	//----- nvinfo : EIATTR_MIN_STACK_SIZE
	.align		4
.L_11:
        /*0048*/ 	.byte	0x04, 0x12
        /*004a*/ 	.short	(.L_13 - .L_12)
	.align		4
.L_12:
        /*004c*/ 	.word	index@(_Z15complete_unrollILj128EEvPiS0_)
        /*0050*/ 	.word	0x00000000


	//----- nvinfo : EIATTR_MIN_STACK_SIZE
	.align		4
.L_13:
        /*0054*/ 	.byte	0x04, 0x12
        /*0056*/ 	.short	(.L_15 - .L_14)
	.align		4
.L_14:
        /*0058*/ 	.word	index@(_Z15complete_unrollILj256EEvPiS0_)
        /*005c*/ 	.word	0x00000000


	//----- nvinfo : EIATTR_MIN_STACK_SIZE
	.align		4
.L_15:
        /*0060*/ 	.byte	0x04, 0x12
        /*0062*/ 	.short	(.L_17 - .L_16)
	.align		4
.L_16:
        /*0064*/ 	.word	index@(_Z15complete_unrollILj512EEvPiS0_)
        /*0068*/ 	.word	0x00000000
.L_17:


//--------------------- .nv.compat                --------------------------
	.section	.nv.compat,"",@"SHT_CUDA_COMPAT_INFO"
	.align	4
        /*0000*/ 	.byte	0x02, 0x09, 0x00, 0x00, 0x02, 0x02, 0x01, 0x00, 0x02, 0x05, 0x05, 0x00, 0x03, 0x07, 0x01, 0x01
        /*0010*/ 	.byte	0x02, 0x03, 0x00, 0x00, 0x02, 0x06, 0x01, 0x00, 0x04, 0x0b, 0x08, 0x00, 0x09, 0x00, 0x00, 0x00
        /*0020*/ 	.byte	0x00, 0x00, 0x00, 0x00


//--------------------- .nv.info._Z15complete_unrollILj128EEvPiS0_ --------------------------
	.section	.nv.info._Z15complete_unrollILj128EEvPiS0_,"",@"SHT_CUDA_INFO"
	.sectionflags	@""
	.align	4


	//----- nvinfo : EIATTR_CUDA_API_VERSION
	.align		4
        /*0000*/ 	.byte	0x04, 0x37
        /*0002*/ 	.short	(.L_19 - .L_18)
.L_18:
        /*0004*/ 	.word	0x00000082


	//----- nvinfo : EIATTR_KPARAM_INFO
	.align		4
.L_19:
        /*0008*/ 	.byte	0x04, 0x17
        /*000a*/ 	.short	(.L_21 - .L_20)
.L_20:
        /*000c*/ 	.word	0x00000000
        /*0010*/ 	.short	0x0001
        /*0012*/ 	.short	0x0008
        /*0014*/ 	.byte	0x00, 0xf5, 0x21, 0x00


	//----- nvinfo : EIATTR_KPARAM_INFO
	.align		4
.L_21:
        /*0018*/ 	.byte	0x04, 0x17
        /*001a*/ 	.short	(.L_23 - .L_22)
.L_22:
        /*001c*/ 	.word	0x00000000
        /*0020*/ 	.short	0x0000
        /*0022*/ 	.short	0x0000
        /*0024*/ 	.byte	0x00, 0xf5, 0x21, 0x00


	//----- nvinfo : EIATTR_SPARSE_MMA_MASK
	.align		4
.L_23:
        /*0028*/ 	.byte	0x03, 0x50
        /*002a*/ 	.short	0x0000


	//----- nvinfo : EIATTR_MAXREG_COUNT
	.align		4
        /*002c*/ 	.byte	0x03, 0x1b
        /*002e*/ 	.short	0x00ff


	//----- nvinfo : EIATTR_NUM_BARRIERS
	.align		4
        /*0030*/ 	.byte	0x02, 0x4c
        /*0032*/ 	.byte	0x01
	.zero		1


	//----- nvinfo : EIATTR_MERCURY_ISA_VERSION
	.align		4
        /*0034*/ 	.byte	0x03, 0x5f
        /*0036*/ 	.short	0x0101


	//----- nvinfo : EIATTR_VRC_CTA_INIT_COUNT
	.align		4
        /*0038*/ 	.byte	0x02, 0x4a
	.zero		1
	.zero		1


	//----- nvinfo : EIATTR_EXIT_INSTR_OFFSETS
	.align		4
        /*003c*/ 	.byte	0x04, 0x1c
        /*003e*/ 	.short	(.L_25 - .L_24)


	//   ....[0]....
.L_24:
        /*0040*/ 	.word	0x000001b0


	//   ....[1]....
        /*0044*/ 	.word	0x00000350


	//   ....[2]....
        /*0048*/ 	.word	0x000003a0


	//----- nvinfo : EIATTR_CBANK_PARAM_SIZE
	.align		4
.L_25:
        /*004c*/ 	.byte	0x03, 0x19
        /*004e*/ 	.short	0x0010


	//----- nvinfo : EIATTR_PARAM_CBANK
	.align		4
        /*0050*/ 	.byte	0x04, 0x0a
        /*0052*/ 	.short	(.L_27 - .L_26)
	.align		4
.L_26:
        /*0054*/ 	.word	index@(.nv.constant0._Z15complete_unrollILj128EEvPiS0_)
        /*0058*/ 	.short	0x0380
        /*005a*/ 	.short	0x0010


	//----- nvinfo : EIATTR_SW_WAR
	.align		4
.L_27:
        /*005c*/ 	.byte	0x04, 0x36
        /*005e*/ 	.short	(.L_29 - .L_28)
.L_28:
        /*0060*/ 	.word	0x00000008
.L_29:


//--------------------- .nv.info._Z15complete_unrollILj256EEvPiS0_ --------------------------
	.section	.nv.info._Z15complete_unrollILj256EEvPiS0_,"",@"SHT_CUDA_INFO"
	.sectionflags	@""
	.align	4


	//----- nvinfo : EIATTR_CUDA_API_VERSION
	.align		4
        /*0000*/ 	.byte	0x04, 0x37
        /*0002*/ 	.short	(.L_31 - .L_30)
.L_30:
        /*0004*/ 	.word	0x00000082


	//----- nvinfo : EIATTR_KPARAM_INFO
	.align		4
.L_31:
        /*0008*/ 	.byte	0x04, 0x17
        /*000a*/ 	.short	(.L_33 - .L_32)
.L_32:
        /*000c*/ 	.word	0x00000000
        /*0010*/ 	.short	0x0001
        /*0012*/ 	.short	0x0008
        /*0014*/ 	.byte	0x00, 0xf5, 0x21, 0x00


	//----- nvinfo : EIATTR_KPARAM_INFO
	.align		4
.L_33:
        /*0018*/ 	.byte	0x04, 0x17
        /*001a*/ 	.short	(.L_35 - .L_34)
.L_34:
        /*001c*/ 	.word	0x00000000
        /*0020*/ 	.short	0x0000
        /*0022*/ 	.short	0x0000
        /*0024*/ 	.byte	0x00, 0xf5, 0x21, 0x00


	//----- nvinfo : EIATTR_SPARSE_MMA_MASK
	.align		4
.L_35:
        /*0028*/ 	.byte	0x03, 0x50
        /*002a*/ 	.short	0x0000


	//----- nvinfo : EIATTR_MAXREG_COUNT
	.align		4
        /*002c*/ 	.byte	0x03, 0x1b
        /*002e*/ 	.short	0x00ff


	//----- nvinfo : EIATTR_NUM_BARRIERS
	.align		4
        /*0030*/ 	.byte	0x02, 0x4c
        /*0032*/ 	.byte	0x01
	.zero		1


	//----- nvinfo : EIATTR_MERCURY_ISA_VERSION
	.align		4
        /*0034*/ 	.byte	0x03, 0x5f
        /*0036*/ 	.short	0x0101


	//----- nvinfo : EIATTR_VRC_CTA_INIT_COUNT
	.align		4
        /*0038*/ 	.byte	0x02, 0x4a
	.zero		1
	.zero		1


	//----- nvinfo : EIATTR_EXIT_INSTR_OFFSETS
	.align		4
        /*003c*/ 	.byte	0x04, 0x1c
        /*003e*/ 	.short	(.L_37 - .L_36)


	//   ....[0]....
.L_36:
        /*0040*/ 	.word	0x00000210


	//   ....[1]....
        /*0044*/ 	.word	0x000003b0


	//   ....[2]....
        /*0048*/ 	.word	0x00000400


	//----- nvinfo : EIATTR_CBANK_PARAM_SIZE
	.align		4
.L_37:
        /*004c*/ 	.byte	0x03, 0x19
        /*004e*/ 	.short	0x0010


	//----- nvinfo : EIATTR_PARAM_CBANK
	.align		4
        /*0050*/ 	.byte	0x04, 0x0a
        /*0052*/ 	.short	(.L_39 - .L_38)
	.align		4
.L_38:
        /*0054*/ 	.word	index@(.nv.constant0._Z15complete_unrollILj256EEvPiS0_)
        /*0058*/ 	.short	0x0380
        /*005a*/ 	.short	0x0010


	//----- nvinfo : EIATTR_SW_WAR
	.align		4
.L_39:
        /*005c*/ 	.byte	0x04, 0x36
        /*005e*/ 	.short	(.L_41 - .L_40)
.L_40:
        /*0060*/ 	.word	0x00000008
.L_41:


//--------------------- .nv.info._Z15complete_unrollILj512EEvPiS0_ --------------------------
	.section	.nv.info._Z15complete_unrollILj512EEvPiS0_,"",@"SHT_CUDA_INFO"
	.sectionflags	@""
	.align	4


	//----- nvinfo : EIATTR_CUDA_API_VERSION
	.align		4
        /*0000*/ 	.byte	0x04, 0x37
        /*0002*/ 	.short	(.L_43 - .L_42)
.L_42:
        /*0004*/ 	.word	0x00000082


	//----- nvinfo : EIATTR_KPARAM_INFO
	.align		4
.L_43:
        /*0008*/ 	.byte	0x04, 0x17
        /*000a*/ 	.short	(.L_45 - .L_44)
.L_44:
        /*000c*/ 	.word	0x00000000
        /*0010*/ 	.short	0x0001
        /*0012*/ 	.short	0x0008
        /*0014*/ 	.byte	0x00, 0xf5, 0x21, 0x00


	//----- nvinfo : EIATTR_KPARAM_INFO
	.align		4
.L_45:
        /*0018*/ 	.byte	0x04, 0x17
        /*001a*/ 	.short	(.L_47 - .L_46)
.L_46:
        /*001c*/ 	.word	0x00000000
        /*0020*/ 	.short	0x0000
        /*0022*/ 	.short	0x0000
        /*0024*/ 	.byte	0x00, 0xf5, 0x21, 0x00


	//----- nvinfo : EIATTR_SPARSE_MMA_MASK
	.align		4
.L_47:
        /*0028*/ 	.byte	0x03, 0x50
        /*002a*/ 	.short	0x0000


	//----- nvinfo : EIATTR_MAXREG_COUNT
	.align		4
        /*002c*/ 	.byte	0x03, 0x1b
        /*002e*/ 	.short	0x00ff


	//----- nvinfo : EIATTR_NUM_BARRIERS
	.align		4
        /*0030*/ 	.byte	0x02, 0x4c
        /*0032*/ 	.byte	0x01
	.zero		1


	//----- nvinfo : EIATTR_MERCURY_ISA_VERSION
	.align		4
        /*0034*/ 	.byte	0x03, 0x5f
        /*0036*/ 	.short	0x0101


	//----- nvinfo : EIATTR_VRC_CTA_INIT_COUNT
	.align		4
        /*0038*/ 	.byte	0x02, 0x4a
	.zero		1
	.zero		1


	//----- nvinfo : EIATTR_EXIT_INSTR_OFFSETS
	.align		4
        /*003c*/ 	.byte	0x04, 0x1c
        /*003e*/ 	.short	(.L_49 - .L_48)


	//   ....[0]....
.L_48:
        /*0040*/ 	.word	0x00000270


	//   ....[1]....
        /*0044*/ 	.word	0x00000410


	//   ....[2]....
        /*0048*/ 	.word	0x00000460


	//----- nvinfo : EIATTR_CBANK_PARAM_SIZE
	.align		4
.L_49:
        /*004c*/ 	.byte	0x03, 0x19
        /*004e*/ 	.short	0x0010


	//----- nvinfo : EIATTR_PARAM_CBANK
	.align		4
        /*0050*/ 	.byte	0x04, 0x0a
        /*0052*/ 	.short	(.L_51 - .L_50)
	.align		4
.L_50:
        /*0054*/ 	.word	index@(.nv.constant0._Z15complete_unrollILj512EEvPiS0_)
        /*0058*/ 	.short	0x0380
        /*005a*/ 	.short	0x0010


	//----- nvinfo : EIATTR_SW_WAR
	.align		4
.L_51:
        /*005c*/ 	.byte	0x04, 0x36
        /*005e*/ 	.short	(.L_53 - .L_52)
.L_52:
        /*0060*/ 	.word	0x00000008
.L_53:


//--------------------- .nv.callgraph             --------------------------
	.section	.nv.callgraph,"",@"SHT_CUDA_CALLGRAPH"
	.align	4
	.sectionentsize	8
	.align		4
        /*0000*/ 	.word	0x00000000
	.align		4
        /*0004*/ 	.word	0xffffffff
	.align		4
        /*0008*/ 	.word	0x00000000
	.align		4
        /*000c*/ 	.word	0xfffffffe
	.align		4
        /*0010*/ 	.word	0x00000000
	.align		4
        /*0014*/ 	.word	0xfffffffd
	.align		4
        /*0018*/ 	.word	0x00000000
	.align		4
        /*001c*/ 	.word	0xfffffffc


//--------------------- .text._Z15complete_unrollILj128EEvPiS0_ --------------------------
	.section	.text._Z15complete_unrollILj128EEvPiS0_,"ax",@progbits
	.align	128
        .global         _Z15complete_unrollILj128EEvPiS0_
        .type           _Z15complete_unrollILj128EEvPiS0_,@function
        .size           _Z15complete_unrollILj128EEvPiS0_,(.L_x_3 - _Z15complete_unrollILj128EEvPiS0_)
        .other          _Z15complete_unrollILj128EEvPiS0_,@"STO_CUDA_ENTRY STV_DEFAULT"
_Z15complete_unrollILj128EEvPiS0_:
.text._Z15complete_unrollILj128EEvPiS0_:
[----:B------:R-:W-:Y:S01]  /*0000*/  LDC R1, c[0x0][0x37c] ;  /* 0x0000df00ff017b82 */ /* 0x000fe20000000800 */
[----:B------:R-:W0:Y:S01]  /*0010*/  S2R R0, SR_CTAID.X ;  /* 0x0000000000007919 */ /* 0x000e220000002500 */
[----:B------:R-:W0:Y:S06]  /*0020*/  LDCU UR4, c[0x0][0x360] ;  /* 0x00006c00ff0477ac */ /* 0x000e2c0008000800 */
[----:B------:R-:W1:Y:S01]  /*0030*/  LDC.64 R6, c[0x0][0x380] ;  /* 0x0000e000ff067b82 */ /* 0x000e620000000a00 */
[----:B------:R-:W2:Y:S01]  /*0040*/  S2R R2, SR_TID.X ;  /* 0x0000000000027919 */ /* 0x000ea20000002100 */
[----:B------:R-:W3:Y:S01]  /*0050*/  LDCU.64 UR6, c[0x0][0x358] ;  /* 0x00006b00ff0677ac */ /* 0x000ee20008000a00 */
[----:B0-----:R-:W-:-:S04]  /*0060*/  IMAD R3, R0, UR4, RZ ;  /* 0x0000000400037c24 */ /* 0x001fc8000f8e02ff */
[----:B--2---:R-:W-:-:S04]  /*0070*/  IMAD R3, R3, 0x2, R2 ;  /* 0x0000000203037824 */ /* 0x004fc800078e0202 */
[C---:B------:R-:W-:Y:S02]  /*0080*/  VIADD R9, R3.reuse, UR4 ;  /* 0x0000000403097c36 */ /* 0x040fe40008000000 */
[----:B-1----:R-:W-:-:S04]  /*0090*/  IMAD.WIDE.U32 R4, R3, 0x4, R6 ;  /* 0x0000000403047825 */ /* 0x002fc800078e0006 */
[----:B------:R-:W-:Y:S02]  /*00a0*/  IMAD.WIDE.U32 R6, R9, 0x4, R6 ;  /* 0x0000000409067825 */ /* 0x000fe400078e0006 */
[----:B---3--:R-:W2:Y:S04]  /*00b0*/  LDG.E R4, desc[UR6][R4.64] ;  /* 0x0000000604047981 */ /* 0x008ea8000c1e1900 */
[----:B------:R-:W2:Y:S01]  /*00c0*/  LDG.E R7, desc[UR6][R6.64] ;  /* 0x0000000606077981 */ /* 0x000ea2000c1e1900 */
[----:B------:R-:W0:Y:S01]  /*00d0*/  S2UR UR5, SR_CgaCtaId ;  /* 0x00000000000579c3 */ /* 0x000e220000008800 */
[----:B------:R-:W-:Y:S01]  /*00e0*/  UMOV UR4, 0x400 ;  /* 0x0000040000047882 */ /* 0x000fe20000000000 */
[C---:B------:R-:W-:Y:S02]  /*00f0*/  ISETP.GT.U32.AND P0, PT, R2.reuse, 0x3f, PT ;  /* 0x0000003f0200780c */ /* 0x040fe40003f04070 */
[----:B------:R-:W-:Y:S01]  /*0100*/  ISETP.GT.U32.AND P1, PT, R2, 0x1f, PT ;  /* 0x0000001f0200780c */ /* 0x000fe20003f24070 */
[----:B0-----:R-:W-:-:S06]  /*0110*/  ULEA UR4, UR5, UR4, 0x18 ;  /* 0x0000000405047291 */ /* 0x001fcc000f8ec0ff */
[----:B------:R-:W-:Y:S02]  /*0120*/  LEA R8, R2, UR4, 0x2 ;  /* 0x0000000402087c11 */ /* 0x000fe4000f8e10ff */
[----:B--2---:R-:W-:-:S05]  /*0130*/  IADD3 R3, PT, PT, R4, R7, RZ ;  /* 0x0000000704037210 */ /* 0x004fca0007ffe0ff */
[----:B------:R-:W-:Y:S01]  /*0140*/  STS [R8], R3 ;  /* 0x0000000308007388 */ /* 0x000fe20000000800 */
[----:B------:R-:W-:Y:S06]  /*0150*/  BAR.SYNC.DEFER_BLOCKING 0x0 ;  /* 0x0000000000007b1d */ /* 0x000fec0000010000 */
[----:B------:R-:W-:Y:S04]  /*0160*/  @!P0 LDS R9, [R8+0x100] ;  /* 0x0001000008098984 */ /* 0x000fe80000000800 */
[----:B------:R-:W0:Y:S02]  /*0170*/  @!P0 LDS R4, [R8] ;  /* 0x0000000008048984 */ /* 0x000e240000000800 */
[----:B0-----:R-:W-:-:S05]  /*0180*/  @!P0 IMAD.IADD R9, R9, 0x1, R4 ;  /* 0x0000000109098824 */ /* 0x001fca00078e0204 */
[----:B------:R0:W-:Y:S01]  /*0190*/  @!P0 STS [R8], R9 ;  /* 0x0000000908008388 */ /* 0x0001e20000000800 */
[----:B------:R-:W-:Y:S06]  /*01a0*/  BAR.SYNC.DEFER_BLOCKING 0x0 ;  /* 0x0000000000007b1d */ /* 0x000fec0000010000 */
[----:B------:R-:W-:Y:S05]  /*01b0*/  @P1 EXIT ;  /* 0x000000000000194d */ /* 0x000fea0003800000 */
[----:B------:R-:W-:Y:S01]  /*01c0*/  LDS R3, [R8+0x80] ;  /* 0x0000800008037984 */ /* 0x000fe20000000800 */
[----:B------:R-:W-:-:S03]  /*01d0*/  ISETP.NE.AND P0, PT, R2, RZ, PT ;  /* 0x000000ff0200720c */ /* 0x000fc60003f05270 */
[----:B------:R-:W1:Y:S02]  /*01e0*/  LDS R4, [R8] ;  /* 0x0000000008047984 */ /* 0x000e640000000800 */
[----:B-1----:R-:W-:-:S05]  /*01f0*/  IADD3 R3, PT, PT, R3, R4, RZ ;  /* 0x0000000403037210 */ /* 0x002fca0007ffe0ff */
[----:B------:R-:W-:Y:S04]  /*0200*/  STS [R8], R3 ;  /* 0x0000000308007388 */ /* 0x000fe80000000800 */
[----:B------:R-:W-:Y:S04]  /*0210*/  LDS R4, [R8+0x40] ;  /* 0x0000400008047984 */ /* 0x000fe80000000800 */
[----:B------:R-:W1:Y:S02]  /*0220*/  LDS R5, [R8] ;  /* 0x0000000008057984 */ /* 0x000e640000000800 */
[----:B-1----:R-:W-:-:S05]  /*0230*/  IMAD.IADD R5, R4, 0x1, R5 ;  /* 0x0000000104057824 */ /* 0x002fca00078e0205 */
[----:B------:R-:W-:Y:S04]  /*0240*/  STS [R8], R5 ;  /* 0x0000000508007388 */ /* 0x000fe80000000800 */
[----:B------:R-:W-:Y:S04]  /*0250*/  LDS R4, [R8+0x20] ;  /* 0x0000200008047984 */ /* 0x000fe80000000800 */
[----:B------:R-:W1:Y:S02]  /*0260*/  LDS R7, [R8] ;  /* 0x0000000008077984 */ /* 0x000e640000000800 */
[----:B-1----:R-:W-:-:S05]  /*0270*/  IADD3 R7, PT, PT, R4, R7, RZ ;  /* 0x0000000704077210 */ /* 0x002fca0007ffe0ff */
[----:B------:R-:W-:Y:S04]  /*0280*/  STS [R8], R7 ;  /* 0x0000000708007388 */ /* 0x000fe80000000800 */
[----:B------:R-:W-:Y:S04]  /*0290*/  LDS R4, [R8+0x10] ;  /* 0x0000100008047984 */ /* 0x000fe80000000800 */
[----:B0-----:R-:W0:Y:S02]  /*02a0*/  LDS R9, [R8] ;  /* 0x0000000008097984 */ /* 0x001e240000000800 */
[----:B0-----:R-:W-:-:S05]  /*02b0*/  IMAD.IADD R9, R4, 0x1, R9 ;  /* 0x0000000104097824 */ /* 0x001fca00078e0209 */
[----:B------:R-:W-:Y:S04]  /*02c0*/  STS [R8], R9 ;  /* 0x0000000908007388 */ /* 0x000fe80000000800 */
[----:B------:R-:W-:Y:S04]  /*02d0*/  LDS R3, [R8+0x8] ;  /* 0x0000080008037984 */ /* 0x000fe80000000800 */
[----:B------:R-:W0:Y:S02]  /*02e0*/  LDS R4, [R8] ;  /* 0x0000000008047984 */ /* 0x000e240000000800 */
[----:B0-----:R-:W-:-:S05]  /*02f0*/  IADD3 R3, PT, PT, R3, R4, RZ ;  /* 0x0000000403037210 */ /* 0x001fca0007ffe0ff */
[----:B------:R-:W-:Y:S04]  /*0300*/  STS [R8], R3 ;  /* 0x0000000308007388 */ /* 0x000fe80000000800 */
[----:B------:R-:W-:Y:S04]  /*0310*/  LDS R4, [R8+0x4] ;  /* 0x0000040008047984 */ /* 0x000fe80000000800 */
[----:B------:R-:W0:Y:S02]  /*0320*/  LDS R5, [R8] ;  /* 0x0000000008057984 */ /* 0x000e240000000800 */
[----:B0-----:R-:W-:-:S05]  /*0330*/  IADD3 R5, PT, PT, R4, R5, RZ ;  /* 0x0000000504057210 */ /* 0x001fca0007ffe0ff */
[----:B------:R0:W-:Y:S01]  /*0340*/  STS [R8], R5 ;  /* 0x0000000508007388 */ /* 0x0001e20000000800 */
[----:B------:R-:W-:Y:S05]  /*0350*/  @P0 EXIT ;  /* 0x000000000000094d */ /* 0x000fea0003800000 */
[----:B0-----:R-:W0:Y:S01]  /*0360*/  LDS R5, [UR4] ;  /* 0x00000004ff057984 */ /* 0x001e220008000800 */
[----:B------:R-:W1:Y:S02]  /*0370*/  LDC.64 R2, c[0x0][0x388] ;  /* 0x0000e200ff027b82 */ /* 0x000e640000000a00 */
[----:B-1----:R-:W-:-:S05]  /*0380*/  IMAD.WIDE.U32 R2, R0, 0x4, R2 ;  /* 0x0000000400027825 */ /* 0x002fca00078e0002 */
[----:B0-----:R-:W-:Y:S01]  /*0390*/  STG.E desc[UR6][R2.64], R5 ;  /* 0x0000000502007986 */ /* 0x001fe2000c101906 */
[----:B------:R-:W-:Y:S05]  /*03a0*/  EXIT ;  /* 0x000000000000794d */ /* 0x000fea0003800000 */
.L_x_0:
[----:B------:R-:W-:-:S00]  /*03b0*/  BRA `(.L_x_0) ;  /* 0xfffffffc00fc7947 */ /* 0x000fc0000383ffff */
[----:B------:R-:W-:-:S00]  /*03c0*/  NOP ;  /* 0x0000000000007918 */ /* 0x000fc00000000000 */
        /* <DEDUP_REMOVED lines=11> */
.L_x_3:


//--------------------- .text._Z15complete_unrollILj256EEvPiS0_ --------------------------
	.section	.text._Z15complete_unrollILj256EEvPiS0_,"ax",@progbits
	.align	128
        .global         _Z15complete_unrollILj256EEvPiS0_
        .type           _Z15complete_unrollILj256EEvPiS0_,@function
        .size           _Z15complete_unrollILj256EEvPiS0_,(.L_x_4 - _Z15complete_unrollILj256EEvPiS0_)
        .other          _Z15complete_unrollILj256EEvPiS0_,@"STO_CUDA_ENTRY STV_DEFAULT"
_Z15complete_unrollILj256EEvPiS0_:
.text._Z15complete_unrollILj256EEvPiS0_:
        /* <DEDUP_REMOVED lines=8> */
[C---:B-1----:R-:W-:Y:S01]  /*0080*/  IMAD.WIDE.U32 R4, R3.reuse, 0x4, R6 ;  /* 0x0000000403047825 */ /* 0x042fe200078e0006 */
[----:B------:R-:W-:-:S05]  /*0090*/  IADD3 R9, PT, PT, R3, UR4, RZ ;  /* 0x0000000403097c10 */ /* 0x000fca000fffe0ff */
[----:B------:R-:W-:Y:S01]  /*00a0*/  IMAD.WIDE.U32 R6, R9, 0x4, R6 ;  /* 0x0000000409067825 */ /* 0x000fe200078e0006 */
[----:B---3--:R-:W2:Y:S05]  /*00b0*/  LDG.E R4, desc[UR6][R4.64] ;  /* 0x0000000604047981 */ /* 0x008eaa000c1e1900 */
[----:B------:R-:W2:Y:S01]  /*00c0*/  LDG.E R7, desc[UR6][R6.64] ;  /* 0x0000000606077981 */ /* 0x000ea2000c1e1900 */
[----:B------:R-:W0:Y:S01]  /*00d0*/  S2UR UR5, SR_CgaCtaId ;  /* 0x00000000000579c3 */ /* 0x000e220000008800 */
[----:B------:R-:W-:Y:S01]  /*00e0*/  UMOV UR4, 0x400 ;  /* 0x0000040000047882 */ /* 0x000fe20000000000 */
[C---:B------:R-:W-:Y:S02]  /*00f0*/  ISETP.GT.U32.AND P1, PT, R2.reuse, 0x7f, PT ;  /* 0x0000007f0200780c */ /* 0x040fe40003f24070 */
[----:B------:R-:W-:Y:S01]  /*0100*/  ISETP.GT.U32.AND P0, PT, R2, 0x3f, PT ;  /* 0x0000003f0200780c */ /* 0x000fe20003f04070 */
[----:B0-----:R-:W-:-:S06]  /*0110*/  ULEA UR4, UR5, UR4, 0x18 ;  /* 0x0000000405047291 */ /* 0x001fcc000f8ec0ff */
[----:B------:R-:W-:Y:S01]  /*0120*/  LEA R3, R2, UR4, 0x2 ;  /* 0x0000000402037c11 */ /* 0x000fe2000f8e10ff */
[----:B--2---:R-:W-:-:S05]  /*0130*/  IMAD.IADD R8, R4, 0x1, R7 ;  /* 0x0000000104087824 */ /* 0x004fca00078e0207 */
[----:B------:R-:W-:Y:S01]  /*0140*/  STS [R3], R8 ;  /* 0x0000000803007388 */ /* 0x000fe20000000800 */
[----:B------:R-:W-:Y:S06]  /*0150*/  BAR.SYNC.DEFER_BLOCKING 0x0 ;  /* 0x0000000000007b1d */ /* 0x000fec0000010000 */
[----:B------:R-:W-:Y:S04]  /*0160*/  @!P1 LDS R9, [R3+0x200] ;  /* 0x0002000003099984 */ /* 0x000fe80000000800 */
[----:B------:R-:W0:Y:S02]  /*0170*/  @!P1 LDS R4, [R3] ;  /* 0x0000000003049984 */ /* 0x000e240000000800 */
[----:B0-----:R-:W-:-:S05]  /*0180*/  @!P1 IADD3 R4, PT, PT, R9, R4, RZ ;  /* 0x0000000409049210 */ /* 0x001fca0007ffe0ff */
[----:B------:R-:W-:Y:S01]  /*0190*/  @!P1 STS [R3], R4 ;  /* 0x0000000403009388 */ /* 0x000fe20000000800 */
[----:B------:R-:W-:Y:S01]  /*01a0*/  BAR.SYNC.DEFER_BLOCKING 0x0 ;  /* 0x0000000000007b1d */ /* 0x000fe20000010000 */
[----:B------:R-:W-:-:S05]  /*01b0*/  ISETP.GT.U32.AND P1, PT, R2, 0x1f, PT ;  /* 0x0000001f0200780c */ /* 0x000fca0003f24070 */
        /* <DEDUP_REMOVED lines=30> */
[----:B------:R0:W-:Y:S01]  /*03a0*/  STS [R3], R6 ;  /* 0x0000000603007388 */ /* 0x0001e20000000800 */
[----:B------:R-:W-:Y:S05]  /*03b0*/  @P0 EXIT ;  /* 0x000000000000094d */ /* 0x000fea0003800000 */
[----:B------:R-:W1:Y:S01]  /*03c0*/  LDS R5, [UR4] ;  /* 0x00000004ff057984 */ /* 0x000e620008000800 */
[----:B0-----:R-:W0:Y:S02]  /*03d0*/  LDC.64 R2, c[0x0][0x388] ;  /* 0x0000e200ff027b82 */ /* 0x001e240000000a00 */
[----:B0-----:R-:W-:-:S05]  /*03e0*/  IMAD.WIDE.U32 R2, R0, 0x4, R2 ;  /* 0x0000000400027825 */ /* 0x001fca00078e0002 */
[----:B-1----:R-:W-:Y:S01]  /*03f0*/  STG.E desc[UR6][R2.64], R5 ;  /* 0x0000000502007986 */ /* 0x002fe2000c101906 */
[----:B------:R-:W-:Y:S05]  /*0400*/  EXIT ;  /* 0x000000000000794d */ /* 0x000fea0003800000 */
.L_x_1:
        /* <DEDUP_REMOVED lines=15> */
.L_x_4:


//--------------------- .text._Z15complete_unrollILj512EEvPiS0_ --------------------------
	.section	.text._Z15complete_unrollILj512EEvPiS0_,"ax",@progbits
	.align	128
        .global         _Z15complete_unrollILj512EEvPiS0_
        .type           _Z15complete_unrollILj512EEvPiS0_,@function
        .size           _Z15complete_unrollILj512EEvPiS0_,(.L_x_5 - _Z15complete_unrollILj512EEvPiS0_)
        .other          _Z15complete_unrollILj512EEvPiS0_,@"STO_CUDA_ENTRY STV_DEFAULT"
_Z15complete_unrollILj512EEvPiS0_:
.text._Z15complete_unrollILj512EEvPiS0_:
        /* <DEDUP_REMOVED lines=25> */
[----:B------:R-:W-:Y:S01]  /*0190*/  @!P1 STS [R3], R4 ;  /* 0x0000000403009388 */ /* 0x000fe20000000800 */
[----:B------:R-:W-:Y:S01]  /*01a0*/  BAR.SYNC.DEFER_BLOCKING 0x0 ;  /* 0x0000000000007b1d */ /* 0x000fe20000010000 */
[----:B------:R-:W-:-:S05]  /*01b0*/  ISETP.GT.U32.AND P1, PT, R2, 0x3f, PT ;  /* 0x0000003f0200780c */ /* 0x000fca0003f24070 */
        /* <DEDUP_REMOVED lines=22> */
[----:B0-----:R-:W0:Y:S02]  /*0320*/  LDS R8, [R3] ;  /* 0x0000000003087984 */ /* 0x001e240000000800 */
        /* <DEDUP_REMOVED lines=20> */
.L_x_2:
        /* <DEDUP_REMOVED lines=9> */
.L_x_5:


//--------------------- .nv.shared._Z15complete_unrollILj128EEvPiS0_ --------------------------
	.section	.nv.shared._Z15complete_unrollILj128EEvPiS0_,"aw",@nobits
	.sectionflags	@""
	.align	16
	.zero		1024


//--------------------- .nv.shared.reserved.0     --------------------------
	.section	.nv.shared.reserved.0,"aw",@nobits
	.weak		__nv_reservedSMEM_offset_0_alias
	.size		__nv_reservedSMEM_offset_0_alias, 0, 64
	.other		__nv_reservedSMEM_offset_0_alias,@"STO_CUDA_RESERVED_SHARED STV_DEFAULT"
__nv_reservedSMEM_offset_0_alias:
	.zero		0
	.zero		64


//--------------------- .nv.shared._Z15complete_unrollILj256EEvPiS0_ --------------------------
	.section	.nv.shared._Z15complete_unrollILj256EEvPiS0_,"aw",@nobits
	.sectionflags	@""
	.align	16
	.zero		1024


//--------------------- .nv.shared._Z15complete_unrollILj512EEvPiS0_ --------------------------
	.section	.nv.shared._Z15complete_unrollILj512EEvPiS0_,"aw",@nobits
	.sectionflags	@""
	.align	16
	.zero		1024


//--------------------- .nv.constant0._Z15complete_unrollILj128EEvPiS0_ --------------------------
	.section	.nv.constant0._Z15complete_unrollILj128EEvPiS0_,"a",@progbits
	.sectionflags	@""
	.align	4
.nv.constant0._Z15complete_unrollILj128EEvPiS0_:
	.zero		912


//--------------------- .nv.constant0._Z15complete_unrollILj256EEvPiS0_ --------------------------
	.section	.nv.constant0._Z15complete_unrollILj256EEvPiS0_,"a",@progbits
	.sectionflags	@""
	.align	4
.nv.constant0._Z15complete_unrollILj256EEvPiS0_:
	.zero		912


//--------------------- .nv.constant0._Z15complete_unrollILj512EEvPiS0_ --------------------------
	.section	.nv.constant0._Z15complete_unrollILj512EEvPiS0_,"a",@progbits
	.sectionflags	@""
	.align	4
.nv.constant0._Z15complete_unrollILj512EEvPiS0_:
	.zero		912


//--------------------- SYMBOLS --------------------------

	.type		.nv.reservedSmem.offset0,@object
	.size		.nv.reservedSmem.offset0,0x4
	.type		.nv.reservedSmem.cap,@object
	.size		.nv.reservedSmem.cap,0x4
